//
// Generated by NVIDIA NVVM Compiler
//
// Compiler Build ID: CL-36424714
// Cuda compilation tools, release 13.0, V13.0.88
// Based on NVVM 20.0.0
//

.version 9.0
.target sm_100
.address_size 64

	// .globl	_Z9addArraysPKiS0_Pii
.extern .func  (.param .b32 func_retval0) vprintf
(
	.param .b64 vprintf_param_0,
	.param .b64 vprintf_param_1
)
;
.global .align 1 .b8 $str[80] = {84, 104, 114, 101, 97, 100, 32, 37, 100, 32, 40, 66, 108, 111, 99, 107, 32, 37, 100, 44, 32, 84, 104, 114, 101, 97, 100, 32, 105, 110, 32, 66, 108, 111, 99, 107, 32, 37, 100, 44, 32, 84, 111, 116, 97, 108, 32, 84, 104, 114, 101, 97, 100, 32, 37, 100, 41, 58, 32, 65, 100, 100, 105, 110, 103, 32, 37, 100, 32, 43, 32, 37, 100, 32, 61, 32, 37, 100, 10};

.visible .entry _Z9addArraysPKiS0_Pii(
	.param .u64 .ptr .align 1 _Z9addArraysPKiS0_Pii_param_0,
	.param .u64 .ptr .align 1 _Z9addArraysPKiS0_Pii_param_1,
	.param .u64 .ptr .align 1 _Z9addArraysPKiS0_Pii_param_2,
	.param .u32 _Z9addArraysPKiS0_Pii_param_3
)
{
	.local .align 8 .b8 	__local_depot0[32];
	.reg .b64 	%SP;
	.reg .b64 	%SPL;
	.reg .pred 	%p<2>;
	.reg .b32 	%r<16>;
	.reg .b64 	%rd<15>;

	mov.u64 	%SPL, __local_depot0;
	cvta.local.u64 	%SP, %SPL;
	ld.param.u64 	%rd1, [_Z9addArraysPKiS0_Pii_param_0];
	ld.param.u64 	%rd2, [_Z9addArraysPKiS0_Pii_param_1];
	ld.param.u64 	%rd3, [_Z9addArraysPKiS0_Pii_param_2];
	ld.param.u32 	%r5, [_Z9addArraysPKiS0_Pii_param_3];
	mov.u32 	%r1, %ctaid.x;
	mov.u32 	%r2, %ntid.x;
	mov.u32 	%r3, %tid.x;
	mad.lo.s32 	%r4, %r1, %r2, %r3;
	setp.ge.s32 	%p1, %r4, %r5;
	@%p1 bra 	$L__BB0_2;
	add.u64 	%rd4, %SP, 0;
	add.u64 	%rd5, %SPL, 0;
	cvta.to.global.u64 	%rd6, %rd1;
	cvta.to.global.u64 	%rd7, %rd2;
	cvta.to.global.u64 	%rd8, %rd3;
	mul.wide.s32 	%rd9, %r4, 4;
	add.s64 	%rd10, %rd6, %rd9;
	ld.global.u32 	%r6, [%rd10];
	add.s64 	%rd11, %rd7, %rd9;
	ld.global.u32 	%r7, [%rd11];
	add.s32 	%r8, %r7, %r6;
	st.local.v2.u32 	[%rd5], {%r4, %r1};
	mov.u32 	%r9, %nctaid.x;
	mul.lo.s32 	%r10, %r2, %r9;
	st.local.v2.u32 	[%rd5+8], {%r3, %r10};
	st.local.v2.u32 	[%rd5+16], {%r6, %r7};
	st.local.u32 	[%rd5+24], %r8;
	mov.u64 	%rd12, $str;
	cvta.global.u64 	%rd13, %rd12;
	{ // callseq 0, 0
	.param .b64 param0;
	st.param.b64 	[param0], %rd13;
	.param .b64 param1;
	st.param.b64 	[param1], %rd4;
	.param .b32 retval0;
	call.uni (retval0), 
	vprintf, 
	(
	param0, 
	param1
	);
	ld.param.b32 	%r11, [retval0];
	} // callseq 0
	ld.global.u32 	%r13, [%rd10];
	ld.global.u32 	%r14, [%rd11];
	add.s32 	%r15, %r14, %r13;
	add.s64 	%rd14, %rd8, %rd9;
	st.global.u32 	[%rd14], %r15;
$L__BB0_2:
	ret;

}


// ===== COMPILED SASS (sm_100) =====

	.target	sm_100

	.elftype	@"ET_EXEC"


//--------------------- .note.nv.tkinfo           --------------------------
	.section	.note.nv.tkinfo,"",@"SHT_NOTE"
	.sectionflags	@"SHF_NOTE_NV_TKINFO"
	.tkinfo
        /*0018*/ 	.word	0x00000002
        /*0030*/ 	.string	""
        /*0030*/ 	.string	"ptxas"
        /*0030*/ 	.string	"Cuda compilation tools, release 13.0, V13.0.88"
        /*0030*/ 	.string	"Build cuda_13.0.r13.0/compiler.36424714_0"
        /*0030*/ 	.string	"-arch sm_100 -m 64 "



//--------------------- .note.nv.cuinfo           --------------------------
	.section	.note.nv.cuinfo,"",@"SHT_NOTE"
	.sectionflags	@"SHF_NOTE_NV_CUINFO"
        /*0018*/ 	.short	0x0002
        /*001a*/ 	.short	0x0064
        /*001c*/ 	.short	0x0082
	.zero		2


//--------------------- .nv.info                  --------------------------
	.section	.nv.info,"",@"SHT_CUDA_INFO"
	.align	4


	//----- nvinfo : EIATTR_REGCOUNT
	.align		4
        /*0000*/ 	.byte	0x04, 0x2f
        /*0002*/ 	.short	(.L_2 - .L_1)
	.align		4
.L_1:
        /*0004*/ 	.word	index@(_Z9addArraysPKiS0_Pii)
        /*0008*/ 	.word	0x00000018


	//----- nvinfo : EIATTR_FRAME_SIZE
	.align		4
.L_2:
        /*000c*/ 	.byte	0x04, 0x11
        /*000e*/ 	.short	(.L_4 - .L_3)
	.align		4
.L_3:
        /*0010*/ 	.word	index@(_Z9addArraysPKiS0_Pii)
        /*0014*/ 	.word	0x00000020


	//----- nvinfo : EIATTR_MIN_STACK_SIZE
	.align		4
.L_4:
        /*0018*/ 	.byte	0x04, 0x12
        /*001a*/ 	.short	(.L_6 - .L_5)
	.align		4
.L_5:
        /*001c*/ 	.word	index@(_Z9addArraysPKiS0_Pii)
        /*0020*/ 	.word	0x00000020
.L_6:


//--------------------- .nv.compat                --------------------------
	.section	.nv.compat,"",@"SHT_CUDA_COMPAT_INFO"
	.align	4
        /*0000*/ 	.byte	0x02, 0x09, 0x00, 0x00, 0x02, 0x02, 0x01, 0x00, 0x02, 0x05, 0x05, 0x00, 0x03, 0x07, 0x01, 0x01
        /*0010*/ 	.byte	0x02, 0x03, 0x00, 0x00, 0x02, 0x06, 0x01, 0x00, 0x04, 0x0b, 0x08, 0x00, 0x09, 0x00, 0x00, 0x00
        /*0020*/ 	.byte	0x00, 0x00, 0x00, 0x00


//--------------------- .nv.info._Z9addArraysPKiS0_Pii --------------------------
	.section	.nv.info._Z9addArraysPKiS0_Pii,"",@"SHT_CUDA_INFO"
	.sectionflags	@""
	.align	4


	//----- nvinfo : EIATTR_CUDA_API_VERSION
	.align		4
        /*0000*/ 	.byte	0x04, 0x37
        /*0002*/ 	.short	(.L_8 - .L_7)
.L_7:
        /*0004*/ 	.word	0x00000082


	//----- nvinfo : EIATTR_KPARAM_INFO
	.align		4
.L_8:
        /*0008*/ 	.byte	0x04, 0x17
        /*000a*/ 	.short	(.L_10 - .L_9)
.L_9:
        /*000c*/ 	.word	0x00000000
        /*0010*/ 	.short	0x0003
        /*0012*/ 	.short	0x0018
        /*0014*/ 	.byte	0x00, 0xf0, 0x11, 0x00


	//----- nvinfo : EIATTR_KPARAM_INFO
	.align		4
.L_10:
        /*0018*/ 	.byte	0x04, 0x17
        /*001a*/ 	.short	(.L_12 - .L_11)
.L_11:
        /*001c*/ 	.word	0x00000000
        /*0020*/ 	.short	0x0002
        /*0022*/ 	.short	0x0010
        /*0024*/ 	.byte	0x00, 0xf5, 0x21, 0x00


	//----- nvinfo : EIATTR_KPARAM_INFO
	.align		4
.L_12:
        /*0028*/ 	.byte	0x04, 0x17
        /*002a*/ 	.short	(.L_14 - .L_13)
.L_13:
        /*002c*/ 	.word	0x00000000
        /*0030*/ 	.short	0x0001
        /*0032*/ 	.short	0x0008
        /*0034*/ 	.byte	0x00, 0xf5, 0x21, 0x00


	//----- nvinfo : EIATTR_KPARAM_INFO
	.align		4
.L_14:
        /*0038*/ 	.byte	0x04, 0x17
        /*003a*/ 	.short	(.L_16 - .L_15)
.L_15:
        /*003c*/ 	.word	0x00000000
        /*0040*/ 	.short	0x0000
        /*0042*/ 	.short	0x0000
        /*0044*/ 	.byte	0x00, 0xf5, 0x21, 0x00


	//----- nvinfo : EIATTR_SPARSE_MMA_MASK
	.align		4
.L_16:
        /*0048*/ 	.byte	0x03, 0x50
        /*004a*/ 	.short	0x0000


	//----- nvinfo : EIATTR_MAXREG_COUNT
	.align		4
        /*004c*/ 	.byte	0x03, 0x1b
        /*004e*/ 	.short	0x00ff


	//----- nvinfo : EIATTR_EXTERNS
	.align		4
        /*0050*/ 	.byte	0x04, 0x0f
        /*0052*/ 	.short	(.L_18 - .L_17)


	//   ....[0]....
	.align		4
.L_17:
        /*0054*/ 	.word	index@(vprintf)


	//----- nvinfo : EIATTR_MERCURY_ISA_VERSION
	.align		4
.L_18:
        /*0058*/ 	.byte	0x03, 0x5f
        /*005a*/ 	.short	0x0101


	//----- nvinfo : EIATTR_VRC_CTA_INIT_COUNT
	.align		4
        /*005c*/ 	.byte	0x02, 0x4a
	.zero		1
	.zero		1


	//----- nvinfo : EIATTR_SYSCALL_OFFSETS
	.align		4
        /*0060*/ 	.byte	0x04, 0x46
        /*0062*/ 	.short	(.L_20 - .L_19)


	//   ....[0]....
.L_19:
        /*0064*/ 	.word	0x00000210


	//----- nvinfo : EIATTR_EXIT_INSTR_OFFSETS
	.align		4
.L_20:
        /*0068*/ 	.byte	0x04, 0x1c
        /*006a*/ 	.short	(.L_22 - .L_21)


	//   ....[0]....
.L_21:
        /*006c*/ 	.word	0x000000c0


	//   ....[1]....
        /*0070*/ 	.word	0x00000280


	//----- nvinfo : EIATTR_CRS_STACK_SIZE
	.align		4
.L_22:
        /*0074*/ 	.byte	0x04, 0x1e
        /*0076*/ 	.short	(.L_24 - .L_23)
.L_23:
        /*0078*/ 	.word	0x00000000


	//----- nvinfo : EIATTR_CBANK_PARAM_SIZE
	.align		4
.L_24:
        /*007c*/ 	.byte	0x03, 0x19
        /*007e*/ 	.short	0x001c


	//----- nvinfo : EIATTR_PARAM_CBANK
	.align		4
        /*0080*/ 	.byte	0x04, 0x0a
        /*0082*/ 	.short	(.L_26 - .L_25)
	.align		4
.L_25:
        /*0084*/ 	.word	index@(.nv.constant0._Z9addArraysPKiS0_Pii)
        /*0088*/ 	.short	0x0380
        /*008a*/ 	.short	0x001c


	//----- nvinfo : EIATTR_SW_WAR
	.align		4
.L_26:
        /*008c*/ 	.byte	0x04, 0x36
        /*008e*/ 	.short	(.L_28 - .L_27)
.L_27:
        /*0090*/ 	.word	0x00000008
.L_28:


//--------------------- .nv.callgraph             --------------------------
	.section	.nv.callgraph,"",@"SHT_CUDA_CALLGRAPH"
	.align	4
	.sectionentsize	8
	.align		4
        /*0000*/ 	.word	0x00000000
	.align		4
        /*0004*/ 	.word	0xffffffff
	.align		4
        /*0008*/ 	.word	index@(_Z9addArraysPKiS0_Pii)
	.align		4
        /*000c*/ 	.word	index@(vprintf)
	.align		4
        /*0010*/ 	.word	0x00000000
	.align		4
        /*0014*/ 	.word	0xfffffffe
	.align		4
        /*0018*/ 	.word	0x00000000
	.align		4
        /*001c*/ 	.word	0xfffffffd
	.align		4
        /*0020*/ 	.word	0x00000000
	.align		4
        /*0024*/ 	.word	0xfffffffc


//--------------------- .nv.constant4             --------------------------
	.section	.nv.constant4,"a",@progbits
	.align	8
	.align		8
.nv.constant4:
        /*0000*/ 	.dword	vprintf
	.align		8
        /*0008*/ 	.dword	$str


//--------------------- .text._Z9addArraysPKiS0_Pii --------------------------
	.section	.text._Z9addArraysPKiS0_Pii,"ax",@progbits
	.align	128
        .global         _Z9addArraysPKiS0_Pii
        .type           _Z9addArraysPKiS0_Pii,@function
        .size           _Z9addArraysPKiS0_Pii,(.L_x_2 - _Z9addArraysPKiS0_Pii)
        .other          _Z9addArraysPKiS0_Pii,@"STO_CUDA_ENTRY STV_DEFAULT"
_Z9addArraysPKiS0_Pii:
.text._Z9addArraysPKiS0_Pii:
[----:B------:R-:W0:Y:S01]  /*0000*/  LDC R1, c[0x0][0x37c] ;  /* 0x0000df00ff017b82 */ /* 0x000e220000000800 */
[----:B------:R-:W1:Y:S01]  /*0010*/  S2R R3, SR_CTAID.X ;  /* 0x0000000000037919 */ /* 0x000e620000002500 */
[----:B------:R-:W2:Y:S01]  /*0020*/  LDCU UR5, c[0x0][0x2fc] ;  /* 0x00005f80ff0577ac */ /* 0x000ea20008000800 */
[----:B0-----:R-:W-:Y:S01]  /*0030*/  IADD3 R1, PT, PT, R1, -0x20, RZ ;  /* 0xffffffe001017810 */ /* 0x001fe20007ffe0ff */
[----:B------:R-:W1:Y:S01]  /*0040*/  S2R R12, SR_TID.X ;  /* 0x00000000000c7919 */ /* 0x000e620000002100 */
[----:B------:R-:W1:Y:S01]  /*0050*/  LDCU UR6, c[0x0][0x360] ;  /* 0x00006c00ff0677ac */ /* 0x000e620008000800 */
[----:B------:R-:W0:Y:S01]  /*0060*/  LDCU UR7, c[0x0][0x398] ;  /* 0x00007300ff0777ac */ /* 0x000e220008000800 */
[----:B------:R-:W3:Y:S02]  /*0070*/  LDCU UR4, c[0x0][0x2f8] ;  /* 0x00005f00ff0477ac */ /* 0x000ee40008000800 */
[----:B---3--:R-:W-:-:S04]  /*0080*/  IADD3 R6, P1, PT, R1, UR4, RZ ;  /* 0x0000000401067c10 */ /* 0x008fc8000ff3e0ff */
[----:B--2---:R-:W-:Y:S01]  /*0090*/  IADD3.X R7, PT, PT, RZ, UR5, RZ, P1, !PT ;  /* 0x00000005ff077c10 */ /* 0x004fe20008ffe4ff */
[----:B-1----:R-:W-:-:S05]  /*00a0*/  IMAD R2, R3, UR6, R12 ;  /* 0x0000000603027c24 */ /* 0x002fca000f8e020c */
[----:B0-----:R-:W-:-:S13]  /*00b0*/  ISETP.GE.AND P0, PT, R2, UR7, PT ;  /* 0x0000000702007c0c */ /* 0x001fda000bf06270 */
[----:B------:R-:W-:Y:S05]  /*00c0*/  @P0 EXIT ;  /* 0x000000000000094d */ /* 0x000fea0003800000 */
[----:B------:R-:W0:Y:S01]  /*00d0*/  LDC.64 R18, c[0x0][0x380] ;  /* 0x0000e000ff127b82 */ /* 0x000e220000000a00 */
[----:B------:R-:W1:Y:S07]  /*00e0*/  LDCU.64 UR36, c[0x0][0x358] ;  /* 0x00006b00ff2477ac */ /* 0x000e6e0008000a00 */
[----:B------:R-:W2:Y:S08]  /*00f0*/  LDC.64 R16, c[0x0][0x388] ;  /* 0x0000e200ff107b82 */ /* 0x000eb00000000a00 */
[----:B------:R-:W3:Y:S01]  /*0100*/  LDC R13, c[0x0][0x370] ;  /* 0x0000dc00ff0d7b82 */ /* 0x000ee20000000800 */
[----:B------:R-:W-:Y:S01]  /*0110*/  MOV R10, 0x0 ;  /* 0x00000000000a7802 */ /* 0x000fe20000000f00 */
[----:B------:R4:W-:Y:S01]  /*0120*/  STL.64 [R1], R2 ;  /* 0x0000000201007387 */ /* 0x0009e20000100a00 */
[----:B------:R-:W5:Y:S01]  /*0130*/  LDCU.64 UR4, c[0x4][0x8] ;  /* 0x01000100ff0477ac */ /* 0x000f620008000a00 */
[----:B0-----:R-:W-:-:S05]  /*0140*/  IMAD.WIDE R18, R2, 0x4, R18 ;  /* 0x0000000402127825 */ /* 0x001fca00078e0212 */
[----:B-1----:R-:W4:Y:S01]  /*0150*/  LDG.E R8, desc[UR36][R18.64] ;  /* 0x0000002412087981 */ /* 0x002f22000c1e1900 */
[----:B--2---:R-:W-:-:S05]  /*0160*/  IMAD.WIDE R16, R2, 0x4, R16 ;  /* 0x0000000402107825 */ /* 0x004fca00078e0210 */
[----:B------:R-:W4:Y:S01]  /*0170*/  LDG.E R9, desc[UR36][R16.64] ;  /* 0x0000002410097981 */ /* 0x000f22000c1e1900 */
[----:B---3--:R-:W-:Y:S01]  /*0180*/  IMAD R13, R13, UR6, RZ ;  /* 0x000000060d0d7c24 */ /* 0x008fe2000f8e02ff */
[----:B------:R-:W0:Y:S04]  /*0190*/  LDC.64 R10, c[0x4][R10] ;  /* 0x010000000a0a7b82 */ /* 0x000e280000000a00 */
[----:B------:R1:W-:Y:S01]  /*01a0*/  STL.64 [R1+0x8], R12 ;  /* 0x0000080c01007387 */ /* 0x0003e20000100a00 */
[----:B-----5:R-:W-:Y:S01]  /*01b0*/  IMAD.U32 R4, RZ, RZ, UR4 ;  /* 0x00000004ff047e24 */ /* 0x020fe2000f8e00ff */
[----:B------:R-:W-:Y:S02]  /*01c0*/  MOV R5, UR5 ;  /* 0x0000000500057c02 */ /* 0x000fe40008000f00 */
[----:B----4-:R-:W-:Y:S01]  /*01d0*/  IADD3 R0, PT, PT, R8, R9, RZ ;  /* 0x0000000908007210 */ /* 0x010fe20007ffe0ff */
[----:B------:R1:W-:Y:S04]  /*01e0*/  STL.64 [R1+0x10], R8 ;  /* 0x0000100801007387 */ /* 0x0003e80000100a00 */
[----:B0-----:R1:W-:Y:S02]  /*01f0*/  STL [R1+0x18], R0 ;  /* 0x0000180001007387 */ /* 0x0013e40000100800 */
[----:B------:R-:W-:-:S07]  /*0200*/  LEPC R20, `(.L_x_0) ;  /* 0x000000001014794e */ /* 0x000fce0000000000 */
[----:B-1----:R-:W-:Y:S05]  /*0210*/  CALL.ABS.NOINC R10 ;  /* 0x000000000a007343 */ /* 0x002fea0003c00000 */
.L_x_0:
[----:B------:R-:W2:Y:S01]  /*0220*/  LDG.E R18, desc[UR36][R18.64] ;  /* 0x0000002412127981 */ /* 0x000ea2000c1e1900 */
[----:B------:R-:W0:Y:S03]  /*0230*/  LDC.64 R4, c[0x0][0x390] ;  /* 0x0000e400ff047b82 */ /* 0x000e260000000a00 */
[----:B------:R-:W2:Y:S01]  /*0240*/  LDG.E R17, desc[UR36][R16.64] ;  /* 0x0000002410117981 */ /* 0x000ea2000c1e1900 */
[----:B0-----:R-:W-:-:S04]  /*0250*/  IMAD.WIDE R2, R2, 0x4, R4 ;  /* 0x0000000402027825 */ /* 0x001fc800078e0204 */
[----:B--2---:R-:W-:-:S05]  /*0260*/  IMAD.IADD R7, R18, 0x1, R17 ;  /* 0x0000000112077824 */ /* 0x004fca00078e0211 */
[----:B------:R-:W-:Y:S01]  /*0270*/  STG.E desc[UR36][R2.64], R7 ;  /* 0x0000000702007986 */ /* 0x000fe2000c101924 */
[----:B------:R-:W-:Y:S05]  /*0280*/  EXIT ;  /* 0x000000000000794d */ /* 0x000fea0003800000 */
.L_x_1:
[----:B------:R-:W-:-:S00]  /*0290*/  BRA `(.L_x_1) ;  /* 0xfffffffc00fc7947 */ /* 0x000fc0000383ffff */
[----:B------:R-:W-:-:S00]  /*02a0*/  NOP ;  /* 0x0000000000007918 */ /* 0x000fc00000000000 */
        /* <DEDUP_REMOVED lines=13> */
.L_x_2:


//--------------------- .nv.global.init           --------------------------
	.section	.nv.global.init,"aw",@progbits
.nv.global.init:
	.type		$str,@object
	.size		$str,(.L_0 - $str)
$str:
        /*0000*/ 	.byte	0x54, 0x68, 0x72, 0x65, 0x61, 0x64, 0x20, 0x25, 0x64, 0x20, 0x28, 0x42, 0x6c, 0x6f, 0x63, 0x6b
        /*0010*/ 	.byte	0x20, 0x25, 0x64, 0x2c, 0x20, 0x54, 0x68, 0x72, 0x65, 0x61, 0x64, 0x20, 0x69, 0x6e, 0x20, 0x42
        /*0020*/ 	.byte	0x6c, 0x6f, 0x63, 0x6b, 0x20, 0x25, 0x64, 0x2c, 0x20, 0x54, 0x6f, 0x74, 0x61, 0x6c, 0x20, 0x54
        /*0030*/ 	.byte	0x68, 0x72, 0x65, 0x61, 0x64, 0x20, 0x25, 0x64, 0x29, 0x3a, 0x20, 0x41, 0x64, 0x64, 0x69, 0x6e
        /*0040*/ 	.byte	0x67, 0x20, 0x25, 0x64, 0x20, 0x2b, 0x20, 0x25, 0x64, 0x20, 0x3d, 0x20, 0x25, 0x64, 0x0a, 0x00
.L_0:


//--------------------- .nv.shared.reserved.0     --------------------------
	.section	.nv.shared.reserved.0,"aw",@nobits
	.weak		__nv_reservedSMEM_offset_0_alias
	.size		__nv_reservedSMEM_offset_0_alias, 0, 64
	.other		__nv_reservedSMEM_offset_0_alias,@"STO_CUDA_RESERVED_SHARED STV_DEFAULT"
__nv_reservedSMEM_offset_0_alias:
	.zero		0
	.zero		64


//--------------------- .nv.constant0._Z9addArraysPKiS0_Pii --------------------------
	.section	.nv.constant0._Z9addArraysPKiS0_Pii,"a",@progbits
	.sectionflags	@""
	.align	4
.nv.constant0._Z9addArraysPKiS0_Pii:
	.zero		924


//--------------------- SYMBOLS --------------------------

	.type		.nv.reservedSmem.offset0,@object
	.size		.nv.reservedSmem.offset0,0x4
	.type		vprintf,@function
